//
// Generated by NVIDIA NVVM Compiler
//
// Compiler Build ID: CL-36424714
// Cuda compilation tools, release 13.0, V13.0.88
// Based on NVVM 20.0.0
//

.version 9.0
.target sm_100
.address_size 64

	// .globl	_Z9addVectorPfS_S_

.visible .entry _Z9addVectorPfS_S_(
	.param .u64 .ptr .align 1 _Z9addVectorPfS_S__param_0,
	.param .u64 .ptr .align 1 _Z9addVectorPfS_S__param_1,
	.param .u64 .ptr .align 1 _Z9addVectorPfS_S__param_2
)
{
	.reg .pred 	%p<3>;
	.reg .b32 	%r<12>;
	.reg .b32 	%f<49>;
	.reg .b64 	%rd<21>;

	ld.param.u64 	%rd10, [_Z9addVectorPfS_S__param_0];
	ld.param.u64 	%rd11, [_Z9addVectorPfS_S__param_1];
	ld.param.u64 	%rd12, [_Z9addVectorPfS_S__param_2];
	cvta.to.global.u64 	%rd1, %rd12;
	cvta.to.global.u64 	%rd13, %rd11;
	cvta.to.global.u64 	%rd14, %rd10;
	mov.u32 	%r7, %tid.x;
	shl.b32 	%r1, %r7, 10;
	add.s64 	%rd2, %rd14, 32768;
	mul.wide.u32 	%rd15, %r7, 4;
	add.s64 	%rd16, %rd15, %rd13;
	add.s64 	%rd3, %rd16, 32768;
	mov.b32 	%r10, 0;
$L__BB0_1:
	add.s32 	%r9, %r1, %r10;
	mul.wide.u32 	%rd17, %r9, 4;
	add.s64 	%rd4, %rd1, %rd17;
	mul.wide.u32 	%rd18, %r10, 4;
	add.s64 	%rd20, %rd2, %rd18;
	mov.b32 	%r11, 0;
	mov.u64 	%rd19, %rd3;
$L__BB0_2:
	ld.global.f32 	%f1, [%rd20+-32768];
	ld.global.f32 	%f2, [%rd19+-32768];
	add.f32 	%f3, %f1, %f2;
	st.global.f32 	[%rd4], %f3;
	ld.global.f32 	%f4, [%rd20+-28672];
	ld.global.f32 	%f5, [%rd19+-28672];
	add.f32 	%f6, %f4, %f5;
	st.global.f32 	[%rd4], %f6;
	ld.global.f32 	%f7, [%rd20+-24576];
	ld.global.f32 	%f8, [%rd19+-24576];
	add.f32 	%f9, %f7, %f8;
	st.global.f32 	[%rd4], %f9;
	ld.global.f32 	%f10, [%rd20+-20480];
	ld.global.f32 	%f11, [%rd19+-20480];
	add.f32 	%f12, %f10, %f11;
	st.global.f32 	[%rd4], %f12;
	ld.global.f32 	%f13, [%rd20+-16384];
	ld.global.f32 	%f14, [%rd19+-16384];
	add.f32 	%f15, %f13, %f14;
	st.global.f32 	[%rd4], %f15;
	ld.global.f32 	%f16, [%rd20+-12288];
	ld.global.f32 	%f17, [%rd19+-12288];
	add.f32 	%f18, %f16, %f17;
	st.global.f32 	[%rd4], %f18;
	ld.global.f32 	%f19, [%rd20+-8192];
	ld.global.f32 	%f20, [%rd19+-8192];
	add.f32 	%f21, %f19, %f20;
	st.global.f32 	[%rd4], %f21;
	ld.global.f32 	%f22, [%rd20+-4096];
	ld.global.f32 	%f23, [%rd19+-4096];
	add.f32 	%f24, %f22, %f23;
	st.global.f32 	[%rd4], %f24;
	ld.global.f32 	%f25, [%rd20];
	ld.global.f32 	%f26, [%rd19];
	add.f32 	%f27, %f25, %f26;
	st.global.f32 	[%rd4], %f27;
	ld.global.f32 	%f28, [%rd20+4096];
	ld.global.f32 	%f29, [%rd19+4096];
	add.f32 	%f30, %f28, %f29;
	st.global.f32 	[%rd4], %f30;
	ld.global.f32 	%f31, [%rd20+8192];
	ld.global.f32 	%f32, [%rd19+8192];
	add.f32 	%f33, %f31, %f32;
	st.global.f32 	[%rd4], %f33;
	ld.global.f32 	%f34, [%rd20+12288];
	ld.global.f32 	%f35, [%rd19+12288];
	add.f32 	%f36, %f34, %f35;
	st.global.f32 	[%rd4], %f36;
	ld.global.f32 	%f37, [%rd20+16384];
	ld.global.f32 	%f38, [%rd19+16384];
	add.f32 	%f39, %f37, %f38;
	st.global.f32 	[%rd4], %f39;
	ld.global.f32 	%f40, [%rd20+20480];
	ld.global.f32 	%f41, [%rd19+20480];
	add.f32 	%f42, %f40, %f41;
	st.global.f32 	[%rd4], %f42;
	ld.global.f32 	%f43, [%rd20+24576];
	ld.global.f32 	%f44, [%rd19+24576];
	add.f32 	%f45, %f43, %f44;
	st.global.f32 	[%rd4], %f45;
	ld.global.f32 	%f46, [%rd20+28672];
	ld.global.f32 	%f47, [%rd19+28672];
	add.f32 	%f48, %f46, %f47;
	st.global.f32 	[%rd4], %f48;
	add.s32 	%r11, %r11, 16;
	add.s64 	%rd20, %rd20, 65536;
	add.s64 	%rd19, %rd19, 65536;
	setp.ne.s32 	%p1, %r11, 1024;
	@%p1 bra 	$L__BB0_2;
	add.s32 	%r10, %r10, 1;
	setp.ne.s32 	%p2, %r10, 1024;
	@%p2 bra 	$L__BB0_1;
	ret;

}


// ===== COMPILED SASS (sm_100) =====

	.target	sm_100

	.elftype	@"ET_EXEC"


//--------------------- .note.nv.tkinfo           --------------------------
	.section	.note.nv.tkinfo,"",@"SHT_NOTE"
	.sectionflags	@"SHF_NOTE_NV_TKINFO"
	.tkinfo
        /*0018*/ 	.word	0x00000002
        /*0030*/ 	.string	""
        /*0030*/ 	.string	"ptxas"
        /*0030*/ 	.string	"Cuda compilation tools, release 13.0, V13.0.88"
        /*0030*/ 	.string	"Build cuda_13.0.r13.0/compiler.36424714_0"
        /*0030*/ 	.string	"-arch sm_100 -m 64 "



//--------------------- .note.nv.cuinfo           --------------------------
	.section	.note.nv.cuinfo,"",@"SHT_NOTE"
	.sectionflags	@"SHF_NOTE_NV_CUINFO"
        /*0018*/ 	.short	0x0002
        /*001a*/ 	.short	0x0064
        /*001c*/ 	.short	0x0082
	.zero		2


//--------------------- .nv.info                  --------------------------
	.section	.nv.info,"",@"SHT_CUDA_INFO"
	.align	4


	//----- nvinfo : EIATTR_REGCOUNT
	.align		4
        /*0000*/ 	.byte	0x04, 0x2f
        /*0002*/ 	.short	(.L_1 - .L_0)
	.align		4
.L_0:
        /*0004*/ 	.word	index@(_Z9addVectorPfS_S_)
        /*0008*/ 	.word	0x00000014


	//----- nvinfo : EIATTR_FRAME_SIZE
	.align		4
.L_1:
        /*000c*/ 	.byte	0x04, 0x11
        /*000e*/ 	.short	(.L_3 - .L_2)
	.align		4
.L_2:
        /*0010*/ 	.word	index@(_Z9addVectorPfS_S_)
        /*0014*/ 	.word	0x00000000


	//----- nvinfo : EIATTR_MIN_STACK_SIZE
	.align		4
.L_3:
        /*0018*/ 	.byte	0x04, 0x12
        /*001a*/ 	.short	(.L_5 - .L_4)
	.align		4
.L_4:
        /*001c*/ 	.word	index@(_Z9addVectorPfS_S_)
        /*0020*/ 	.word	0x00000000
.L_5:


//--------------------- .nv.compat                --------------------------
	.section	.nv.compat,"",@"SHT_CUDA_COMPAT_INFO"
	.align	4
        /*0000*/ 	.byte	0x02, 0x09, 0x00, 0x00, 0x02, 0x02, 0x01, 0x00, 0x02, 0x05, 0x05, 0x00, 0x03, 0x07, 0x01, 0x01
        /*0010*/ 	.byte	0x02, 0x03, 0x00, 0x00, 0x02, 0x06, 0x01, 0x00, 0x04, 0x0b, 0x08, 0x00, 0x09, 0x00, 0x00, 0x00
        /*0020*/ 	.byte	0x00, 0x00, 0x00, 0x00


//--------------------- .nv.info._Z9addVectorPfS_S_ --------------------------
	.section	.nv.info._Z9addVectorPfS_S_,"",@"SHT_CUDA_INFO"
	.sectionflags	@""
	.align	4


	//----- nvinfo : EIATTR_CUDA_API_VERSION
	.align		4
        /*0000*/ 	.byte	0x04, 0x37
        /*0002*/ 	.short	(.L_7 - .L_6)
.L_6:
        /*0004*/ 	.word	0x00000082


	//----- nvinfo : EIATTR_KPARAM_INFO
	.align		4
.L_7:
        /*0008*/ 	.byte	0x04, 0x17
        /*000a*/ 	.short	(.L_9 - .L_8)
.L_8:
        /*000c*/ 	.word	0x00000000
        /*0010*/ 	.short	0x0002
        /*0012*/ 	.short	0x0010
        /*0014*/ 	.byte	0x00, 0xf5, 0x21, 0x00


	//----- nvinfo : EIATTR_KPARAM_INFO
	.align		4
.L_9:
        /*0018*/ 	.byte	0x04, 0x17
        /*001a*/ 	.short	(.L_11 - .L_10)
.L_10:
        /*001c*/ 	.word	0x00000000
        /*0020*/ 	.short	0x0001
        /*0022*/ 	.short	0x0008
        /*0024*/ 	.byte	0x00, 0xf5, 0x21, 0x00


	//----- nvinfo : EIATTR_KPARAM_INFO
	.align		4
.L_11:
        /*0028*/ 	.byte	0x04, 0x17
        /*002a*/ 	.short	(.L_13 - .L_12)
.L_12:
        /*002c*/ 	.word	0x00000000
        /*0030*/ 	.short	0x0000
        /*0032*/ 	.short	0x0000
        /*0034*/ 	.byte	0x00, 0xf5, 0x21, 0x00


	//----- nvinfo : EIATTR_SPARSE_MMA_MASK
	.align		4
.L_13:
        /*0038*/ 	.byte	0x03, 0x50
        /*003a*/ 	.short	0x0000


	//----- nvinfo : EIATTR_MAXREG_COUNT
	.align		4
        /*003c*/ 	.byte	0x03, 0x1b
        /*003e*/ 	.short	0x00ff


	//----- nvinfo : EIATTR_MERCURY_ISA_VERSION
	.align		4
        /*0040*/ 	.byte	0x03, 0x5f
        /*0042*/ 	.short	0x0101


	//----- nvinfo : EIATTR_VRC_CTA_INIT_COUNT
	.align		4
        /*0044*/ 	.byte	0x02, 0x4a
	.zero		1
	.zero		1


	//----- nvinfo : EIATTR_EXIT_INSTR_OFFSETS
	.align		4
        /*0048*/ 	.byte	0x04, 0x1c
        /*004a*/ 	.short	(.L_15 - .L_14)


	//   ....[0]....
.L_14:
        /*004c*/ 	.word	0x00000630


	//----- nvinfo : EIATTR_CBANK_PARAM_SIZE
	.align		4
.L_15:
        /*0050*/ 	.byte	0x03, 0x19
        /*0052*/ 	.short	0x0018


	//----- nvinfo : EIATTR_PARAM_CBANK
	.align		4
        /*0054*/ 	.byte	0x04, 0x0a
        /*0056*/ 	.short	(.L_17 - .L_16)
	.align		4
.L_16:
        /*0058*/ 	.word	index@(.nv.constant0._Z9addVectorPfS_S_)
        /*005c*/ 	.short	0x0380
        /*005e*/ 	.short	0x0018


	//----- nvinfo : EIATTR_SW_WAR
	.align		4
.L_17:
        /*0060*/ 	.byte	0x04, 0x36
        /*0062*/ 	.short	(.L_19 - .L_18)
.L_18:
        /*0064*/ 	.word	0x00000008
.L_19:


//--------------------- .nv.callgraph             --------------------------
	.section	.nv.callgraph,"",@"SHT_CUDA_CALLGRAPH"
	.align	4
	.sectionentsize	8
	.align		4
        /*0000*/ 	.word	0x00000000
	.align		4
        /*0004*/ 	.word	0xffffffff
	.align		4
        /*0008*/ 	.word	0x00000000
	.align		4
        /*000c*/ 	.word	0xfffffffe
	.align		4
        /*0010*/ 	.word	0x00000000
	.align		4
        /*0014*/ 	.word	0xfffffffd
	.align		4
        /*0018*/ 	.word	0x00000000
	.align		4
        /*001c*/ 	.word	0xfffffffc


//--------------------- .text._Z9addVectorPfS_S_  --------------------------
	.section	.text._Z9addVectorPfS_S_,"ax",@progbits
	.align	128
        .global         _Z9addVectorPfS_S_
        .type           _Z9addVectorPfS_S_,@function
        .size           _Z9addVectorPfS_S_,(.L_x_3 - _Z9addVectorPfS_S_)
        .other          _Z9addVectorPfS_S_,@"STO_CUDA_ENTRY STV_DEFAULT"
_Z9addVectorPfS_S_:
.text._Z9addVectorPfS_S_:
[----:B------:R-:W-:Y:S01]  /*0000*/  LDC R1, c[0x0][0x37c] ;  /* 0x0000df00ff017b82 */ /* 0x000fe20000000800 */
[----:B------:R-:W0:Y:S07]  /*0010*/  S2R R0, SR_TID.X ;  /* 0x0000000000007919 */ /* 0x000e2e0000002100 */
[----:B------:R-:W0:Y:S01]  /*0020*/  LDC.64 R2, c[0x0][0x388] ;  /* 0x0000e200ff027b82 */ /* 0x000e220000000a00 */
[----:B------:R-:W1:Y:S01]  /*0030*/  LDCU.64 UR6, c[0x0][0x380] ;  /* 0x00007000ff0677ac */ /* 0x000e620008000a00 */
[----:B------:R-:W2:Y:S01]  /*0040*/  LDCU.64 UR10, c[0x0][0x358] ;  /* 0x00006b00ff0a77ac */ /* 0x000ea20008000a00 */
[----:B------:R-:W-:Y:S01]  /*0050*/  UMOV UR4, URZ ;  /* 0x000000ff00047c82 */ /* 0x000fe20008000000 */
[----:B-1----:R-:W-:-:S04]  /*0060*/  UIADD3 UR6, UP0, UPT, UR6, 0x8000, URZ ;  /* 0x0000800006067890 */ /* 0x002fc8000ff1e0ff */
[----:B------:R-:W-:Y:S01]  /*0070*/  UIADD3.X UR7, UPT, UPT, URZ, UR7, URZ, UP0, !UPT ;  /* 0x00000007ff077290 */ /* 0x000fe200087fe4ff */
[----:B0-----:R-:W-:-:S03]  /*0080*/  IMAD.WIDE.U32 R2, R0, 0x4, R2 ;  /* 0x0000000400027825 */ /* 0x001fc600078e0002 */
[----:B------:R-:W-:-:S04]  /*0090*/  IADD3 R8, P0, PT, R2, 0x8000, RZ ;  /* 0x0000800002087810 */ /* 0x000fc80007f1e0ff */
[----:B--2---:R-:W-:-:S09]  /*00a0*/  IADD3.X R9, PT, PT, RZ, R3, RZ, P0, !PT ;  /* 0x00000003ff097210 */ /* 0x004fd200007fe4ff */
.L_x_1:
[----:B-1----:R-:W0:Y:S01]  /*00b0*/  LDC.64 R6, c[0x0][0x390] ;  /* 0x0000e400ff067b82 */ /* 0x002e220000000a00 */
[----:B------:R-:W-:Y:S02]  /*00c0*/  UIMAD.WIDE.U32 UR8, UR4, 0x4, UR6 ;  /* 0x00000004040878a5 */ /* 0x000fe4000f8e0006 */
[----:B------:R-:W-:Y:S01]  /*00d0*/  LEA R11, R0, UR4, 0xa ;  /* 0x00000004000b7c11 */ /* 0x000fe2000f8e50ff */
[----:B------:R-:W-:Y:S01]  /*00e0*/  UIADD3 UR4, UPT, UPT, UR4, 0x1, URZ ;  /* 0x0000000104047890 */ /* 0x000fe2000fffe0ff */
[----:B------:R-:W-:Y:S01]  /*00f0*/  MOV R10, R8 ;  /* 0x00000008000a7202 */ /* 0x000fe20000000f00 */
[----:B------:R-:W-:Y:S01]  /*0100*/  UMOV UR5, URZ ;  /* 0x000000ff00057c82 */ /* 0x000fe20008000000 */
[----:B------:R-:W-:Y:S01]  /*0110*/  MOV R5, UR9 ;  /* 0x0000000900057c02 */ /* 0x000fe20008000f00 */
[----:B------:R-:W-:Y:S01]  /*0120*/  UISETP.NE.AND UP1, UPT, UR4, 0x400, UPT ;  /* 0x000004000400788c */ /* 0x000fe2000bf25270 */
[----:B------:R-:W-:Y:S02]  /*0130*/  MOV R3, UR9 ;  /* 0x0000000900037c02 */ /* 0x000fe40008000f00 */
[----:B------:R-:W-:-:S02]  /*0140*/  MOV R2, UR8 ;  /* 0x0000000800027c02 */ /* 0x000fc40008000f00 */
[----:B------:R-:W-:Y:S02]  /*0150*/  MOV R4, UR8 ;  /* 0x0000000800047c02 */ /* 0x000fe40008000f00 */
[----:B------:R-:W-:Y:S01]  /*0160*/  MOV R3, R5 ;  /* 0x0000000500037202 */ /* 0x000fe20000000f00 */
[----:B0-----:R-:W-:Y:S01]  /*0170*/  IMAD.WIDE.U32 R6, R11, 0x4, R6 ;  /* 0x000000040b067825 */ /* 0x001fe200078e0006 */
[----:B------:R-:W-:-:S07]  /*0180*/  MOV R11, R9 ;  /* 0x00000009000b7202 */ /* 0x000fce0000000f00 */
.L_x_0:
[----:B------:R-:W-:Y:S02]  /*0190*/  MOV R4, R10 ;  /* 0x0000000a00047202 */ /* 0x000fe40000000f00 */
[----:B------:R-:W-:Y:S01]  /*01a0*/  MOV R5, R11 ;  /* 0x0000000b00057202 */ /* 0x000fe20000000f00 */
[----:B------:R-:W2:Y:S04]  /*01b0*/  LDG.E R10, desc[UR10][R2.64+-0x8000] ;  /* 0xff80000a020a7981 */ /* 0x000ea8000c1e1900 */
[----:B------:R-:W2:Y:S02]  /*01c0*/  LDG.E R11, desc[UR10][R4.64+-0x8000] ;  /* 0xff80000a040b7981 */ /* 0x000ea4000c1e1900 */
[----:B--2---:R-:W-:-:S05]  /*01d0*/  FADD R11, R10, R11 ;  /* 0x0000000b0a0b7221 */ /* 0x004fca0000000000 */
[----:B------:R0:W-:Y:S04]  /*01e0*/  STG.E desc[UR10][R6.64], R11 ;  /* 0x0000000b06007986 */ /* 0x0001e8000c10190a */
[----:B------:R-:W2:Y:S04]  /*01f0*/  LDG.E R10, desc[UR10][R2.64+-0x7000] ;  /* 0xff90000a020a7981 */ /* 0x000ea8000c1e1900 */
[----:B-1----:R-:W2:Y:S02]  /*0200*/  LDG.E R13, desc[UR10][R4.64+-0x7000] ;  /* 0xff90000a040d7981 */ /* 0x002ea4000c1e1900 */
[----:B--2---:R-:W-:-:S05]  /*0210*/  FADD R13, R10, R13 ;  /* 0x0000000d0a0d7221 */ /* 0x004fca0000000000 */
[----:B------:R1:W-:Y:S04]  /*0220*/  STG.E desc[UR10][R6.64], R13 ;  /* 0x0000000d06007986 */ /* 0x0003e8000c10190a */
[----:B------:R-:W2:Y:S04]  /*0230*/  LDG.E R10, desc[UR10][R2.64+-0x6000] ;  /* 0xffa0000a020a7981 */ /* 0x000ea8000c1e1900 */
[----:B------:R-:W2:Y:S02]  /*0240*/  LDG.E R15, desc[UR10][R4.64+-0x6000] ;  /* 0xffa0000a040f7981 */ /* 0x000ea4000c1e1900 */
[----:B--2---:R-:W-:-:S05]  /*0250*/  FADD R15, R10, R15 ;  /* 0x0000000f0a0f7221 */ /* 0x004fca0000000000 */
[----:B------:R2:W-:Y:S04]  /*0260*/  STG.E desc[UR10][R6.64], R15 ;  /* 0x0000000f06007986 */ /* 0x0005e8000c10190a */
[----:B------:R-:W3:Y:S04]  /*0270*/  LDG.E R10, desc[UR10][R2.64+-0x5000] ;  /* 0xffb0000a020a7981 */ /* 0x000ee8000c1e1900 */
[----:B------:R-:W3:Y:S02]  /*0280*/  LDG.E R17, desc[UR10][R4.64+-0x5000] ;  /* 0xffb0000a04117981 */ /* 0x000ee4000c1e1900 */
[----:B---3--:R-:W-:-:S05]  /*0290*/  FADD R17, R10, R17 ;  /* 0x000000110a117221 */ /* 0x008fca0000000000 */
[----:B------:R3:W-:Y:S04]  /*02a0*/  STG.E desc[UR10][R6.64], R17 ;  /* 0x0000001106007986 */ /* 0x0007e8000c10190a */
[----:B------:R-:W4:Y:S04]  /*02b0*/  LDG.E R10, desc[UR10][R2.64+-0x4000] ;  /* 0xffc0000a020a7981 */ /* 0x000f28000c1e1900 */
[----:B0-----:R-:W4:Y:S02]  /*02c0*/  LDG.E R11, desc[UR10][R4.64+-0x4000] ;  /* 0xffc0000a040b7981 */ /* 0x001f24000c1e1900 */
[----:B----4-:R-:W-:-:S05]  /*02d0*/  FADD R11, R10, R11 ;  /* 0x0000000b0a0b7221 */ /* 0x010fca0000000000 */
[----:B------:R0:W-:Y:S04]  /*02e0*/  STG.E desc[UR10][R6.64], R11 ;  /* 0x0000000b06007986 */ /* 0x0001e8000c10190a */
[----:B------:R-:W4:Y:S04]  /*02f0*/  LDG.E R10, desc[UR10][R2.64+-0x3000] ;  /* 0xffd0000a020a7981 */ /* 0x000f28000c1e1900 */
[----:B-1----:R-:W4:Y:S02]  /*0300*/  LDG.E R13, desc[UR10][R4.64+-0x3000] ;  /* 0xffd0000a040d7981 */ /* 0x002f24000c1e1900 */
[----:B----4-:R-:W-:-:S05]  /*0310*/  FADD R13, R10, R13 ;  /* 0x0000000d0a0d7221 */ /* 0x010fca0000000000 */
[----:B------:R1:W-:Y:S04]  /*0320*/  STG.E desc[UR10][R6.64], R13 ;  /* 0x0000000d06007986 */ /* 0x0003e8000c10190a */
[----:B------:R-:W4:Y:S04]  /*0330*/  LDG.E R10, desc[UR10][R2.64+-0x2000] ;  /* 0xffe0000a020a7981 */ /* 0x000f28000c1e1900 */
[----:B--2---:R-:W4:Y:S02]  /*0340*/  LDG.E R15, desc[UR10][R4.64+-0x2000] ;  /* 0xffe0000a040f7981 */ /* 0x004f24000c1e1900 */
[----:B----4-:R-:W-:-:S05]  /*0350*/  FADD R15, R10, R15 ;  /* 0x0000000f0a0f7221 */ /* 0x010fca0000000000 */
[----:B------:R2:W-:Y:S04]  /*0360*/  STG.E desc[UR10][R6.64], R15 ;  /* 0x0000000f06007986 */ /* 0x0005e8000c10190a */
[----:B------:R-:W4:Y:S04]  /*0370*/  LDG.E R10, desc[UR10][R2.64+-0x1000] ;  /* 0xfff0000a020a7981 */ /* 0x000f28000c1e1900 */
[----:B---3--:R-:W4:Y:S02]  /*0380*/  LDG.E R17, desc[UR10][R4.64+-0x1000] ;  /* 0xfff0000a04117981 */ /* 0x008f24000c1e1900 */
[----:B----4-:R-:W-:-:S05]  /*0390*/  FADD R17, R10, R17 ;  /* 0x000000110a117221 */ /* 0x010fca0000000000 */
        /* <DEDUP_REMOVED lines=29> */
[----:B------:R2:W4:Y:S04]  /*0570*/  LDG.E R10, desc[UR10][R2.64+0x7000] ;  /* 0x0070000a020a7981 */ /* 0x000528000c1e1900 */
[----:B---3--:R-:W4:Y:S01]  /*0580*/  LDG.E R17, desc[UR10][R4.64+0x7000] ;  /* 0x0070000a04117981 */ /* 0x008f22000c1e1900 */
[----:B------:R-:W-:-:S04]  /*0590*/  UIADD3 UR5, UPT, UPT, UR5, 0x10, URZ ;  /* 0x0000001005057890 */ /* 0x000fc8000fffe0ff */
[----:B------:R-:W-:Y:S01]  /*05a0*/  UISETP.NE.AND UP0, UPT, UR5, 0x400, UPT ;  /* 0x000004000500788c */ /* 0x000fe2000bf05270 */
[----:B--2---:R-:W-:-:S04]  /*05b0*/  IADD3 R2, P0, PT, R2, 0x10000, RZ ;  /* 0x0001000002027810 */ /* 0x004fc80007f1e0ff */
[----:B------:R-:W-:Y:S01]  /*05c0*/  IADD3.X R3, PT, PT, RZ, R3, RZ, P0, !PT ;  /* 0x00000003ff037210 */ /* 0x000fe200007fe4ff */
[----:B----4-:R-:W-:Y:S01]  /*05d0*/  FADD R17, R10, R17 ;  /* 0x000000110a117221 */ /* 0x010fe20000000000 */
[----:B------:R-:W-:-:S04]  /*05e0*/  IADD3 R10, P1, PT, R4, 0x10000, RZ ;  /* 0x00010000040a7810 */ /* 0x000fc80007f3e0ff */
[----:B------:R1:W-:Y:S01]  /*05f0*/  STG.E desc[UR10][R6.64], R17 ;  /* 0x0000001106007986 */ /* 0x0003e2000c10190a */
[----:B0-----:R-:W-:Y:S01]  /*0600*/  IADD3.X R11, PT, PT, RZ, R5, RZ, P1, !PT ;  /* 0x00000005ff0b7210 */ /* 0x001fe20000ffe4ff */
[----:B------:R-:W-:Y:S07]  /*0610*/  BRA.U UP0, `(.L_x_0) ;  /* 0xfffffff900dc7547 */ /* 0x000fee000b83ffff */
[----:B------:R-:W-:Y:S05]  /*0620*/  BRA.U UP1, `(.L_x_1) ;  /* 0xfffffff901a07547 */ /* 0x000fea000b83ffff */
[----:B------:R-:W-:Y:S05]  /*0630*/  EXIT ;  /* 0x000000000000794d */ /* 0x000fea0003800000 */
.L_x_2:
[----:B------:R-:W-:-:S00]  /*0640*/  BRA `(.L_x_2) ;  /* 0xfffffffc00fc7947 */ /* 0x000fc0000383ffff */
[----:B------:R-:W-:-:S00]  /*0650*/  NOP ;  /* 0x0000000000007918 */ /* 0x000fc00000000000 */
        /* <DEDUP_REMOVED lines=10> */
.L_x_3:


//--------------------- .nv.shared.reserved.0     --------------------------
	.section	.nv.shared.reserved.0,"aw",@nobits
	.weak		__nv_reservedSMEM_offset_0_alias
	.size		__nv_reservedSMEM_offset_0_alias, 0, 64
	.other		__nv_reservedSMEM_offset_0_alias,@"STO_CUDA_RESERVED_SHARED STV_DEFAULT"
__nv_reservedSMEM_offset_0_alias:
	.zero		0
	.zero		64


//--------------------- .nv.constant0._Z9addVectorPfS_S_ --------------------------
	.section	.nv.constant0._Z9addVectorPfS_S_,"a",@progbits
	.sectionflags	@""
	.align	4
.nv.constant0._Z9addVectorPfS_S_:
	.zero		920


//--------------------- SYMBOLS --------------------------

	.type		.nv.reservedSmem.offset0,@object
	.size		.nv.reservedSmem.offset0,0x4
